	.headerflags	@"EF_CUDA_TEXMODE_UNIFIED EF_CUDA_64BIT_ADDRESS EF_CUDA_ACCELERATORS EF_CUDA_SM90 EF_CUDA_VIRTUAL_SM(EF_CUDA_SM90)"
	.elftype	@"ET_EXEC"


//--------------------- .nv.info                  --------------------------
	.section	.nv.info,"",@"SHT_CUDA_INFO"
	.align	4


	//----- nvinfo : EIATTR_REGCOUNT
	.align		4
        /*0000*/ 	.byte	0x04, 0x2f
        /*0002*/ 	.short	(.L_2 - .L_1)
	.align		4
.L_1:
        /*0004*/ 	.word	index@(triton_)
        /*0008*/ 	.word	0x0000001a


	//----- nvinfo : EIATTR_MIN_STACK_SIZE
	.align		4
.L_2:
        /*000c*/ 	.byte	0x04, 0x12
        /*000e*/ 	.short	(.L_4 - .L_3)
	.align		4
.L_3:
        /*0010*/ 	.word	index@(triton_)
        /*0014*/ 	.word	0x00000000


	//----- nvinfo : EIATTR_FRAME_SIZE
	.align		4
.L_4:
        /*0018*/ 	.byte	0x04, 0x11
        /*001a*/ 	.short	(.L_6 - .L_5)
	.align		4
.L_5:
        /*001c*/ 	.word	index@(triton_)
        /*0020*/ 	.word	0x00000000


	//----- nvinfo : EIATTR_MIN_STACK_SIZE
	.align		4
.L_6:
        /*0024*/ 	.byte	0x04, 0x12
        /*0026*/ 	.short	(.L_8 - .L_7)
	.align		4
.L_7:
        /*0028*/ 	.word	index@(triton_)
        /*002c*/ 	.word	0x00000000
.L_8:


//--------------------- .nv.info.triton_          --------------------------
	.section	.nv.info.triton_,"",@"SHT_CUDA_INFO"
	.sectionflags	@""
	.align	4


	//----- nvinfo : EIATTR_CUDA_API_VERSION
	.align		4
        /*0000*/ 	.byte	0x04, 0x37
        /*0002*/ 	.short	(.L_10 - .L_9)
.L_9:
        /*0004*/ 	.word	0x0000007c


	//----- nvinfo : EIATTR_KPARAM_INFO
	.align		4
.L_10:
        /*0008*/ 	.byte	0x04, 0x17
        /*000a*/ 	.short	(.L_12 - .L_11)
.L_11:
        /*000c*/ 	.word	0x00000000
        /*0010*/ 	.short	0x0002
        /*0012*/ 	.short	0x0010
        /*0014*/ 	.byte	0x00, 0xf0, 0x11, 0x00


	//----- nvinfo : EIATTR_KPARAM_INFO
	.align		4
.L_12:
        /*0018*/ 	.byte	0x04, 0x17
        /*001a*/ 	.short	(.L_14 - .L_13)
.L_13:
        /*001c*/ 	.word	0x00000000
        /*0020*/ 	.short	0x0001
        /*0022*/ 	.short	0x0008
        /*0024*/ 	.byte	0x00, 0xf0, 0x21, 0x00


	//----- nvinfo : EIATTR_KPARAM_INFO
	.align		4
.L_14:
        /*0028*/ 	.byte	0x04, 0x17
        /*002a*/ 	.short	(.L_16 - .L_15)
.L_15:
        /*002c*/ 	.word	0x00000000
        /*0030*/ 	.short	0x0000
        /*0032*/ 	.short	0x0000
        /*0034*/ 	.byte	0x00, 0xf0, 0x21, 0x00


	//----- nvinfo : EIATTR_SPARSE_MMA_MASK
	.align		4
.L_16:
        /*0038*/ 	.byte	0x03, 0x50
        /*003a*/ 	.short	0x0000


	//----- nvinfo : EIATTR_MAXREG_COUNT
	.align		4
        /*003c*/ 	.byte	0x03, 0x1b
        /*003e*/ 	.short	0x00ff


	//----- nvinfo : EIATTR_EXIT_INSTR_OFFSETS
	.align		4
        /*0040*/ 	.byte	0x04, 0x1c
        /*0042*/ 	.short	(.L_18 - .L_17)


	//   ....[0]....
.L_17:
        /*0044*/ 	.word	0x000011e0


	//----- nvinfo : EIATTR_MAX_THREADS
	.align		4
.L_18:
        /*0048*/ 	.byte	0x04, 0x05
        /*004a*/ 	.short	(.L_20 - .L_19)
.L_19:
        /*004c*/ 	.word	0x00000080
        /*0050*/ 	.word	0x00000001
        /*0054*/ 	.word	0x00000001


	//----- nvinfo : EIATTR_CRS_STACK_SIZE
	.align		4
.L_20:
        /*0058*/ 	.byte	0x04, 0x1e
        /*005a*/ 	.short	(.L_22 - .L_21)
.L_21:
        /*005c*/ 	.word	0x00000000


	//----- nvinfo : EIATTR_CBANK_PARAM_SIZE
	.align		4
.L_22:
        /*0060*/ 	.byte	0x03, 0x19
        /*0062*/ 	.short	0x0014


	//----- nvinfo : EIATTR_PARAM_CBANK
	.align		4
        /*0064*/ 	.byte	0x04, 0x0a
        /*0066*/ 	.short	(.L_24 - .L_23)
	.align		4
.L_23:
        /*0068*/ 	.word	index@(.nv.constant0.triton_)
        /*006c*/ 	.short	0x0210
        /*006e*/ 	.short	0x0014


	//----- nvinfo : EIATTR_SW_WAR
	.align		4
.L_24:
        /*0070*/ 	.byte	0x04, 0x36
        /*0072*/ 	.short	(.L_26 - .L_25)
.L_25:
        /*0074*/ 	.word	0x00000008
.L_26:


//--------------------- .nv.callgraph             --------------------------
	.section	.nv.callgraph,"",@"SHT_CUDA_CALLGRAPH"
	.align	4
	.sectionentsize	8
	.align		4
        /*0000*/ 	.word	0x00000000
	.align		4
        /*0004*/ 	.word	0xffffffff
	.align		4
        /*0008*/ 	.word	0x00000000
	.align		4
        /*000c*/ 	.word	0xfffffffe
	.align		4
        /*0010*/ 	.word	0x00000000
	.align		4
        /*0014*/ 	.word	0xfffffffd
	.align		4
        /*0018*/ 	.word	0x00000000
	.align		4
        /*001c*/ 	.word	0xfffffffc


//--------------------- .nv.constant4             --------------------------
	.section	.nv.constant4,"a",@progbits
	.align	8
	.align		8
.nv.constant4:
        /*0000*/ 	.dword	_$_str


//--------------------- .text.triton_             --------------------------
	.section	.text.triton_,"ax",@progbits
	.align	128
        .global         triton_
        .type           triton_,@function
        .size           triton_,(.L_x_25 - triton_)
        .other          triton_,@"STO_CUDA_ENTRY STV_DEFAULT"
triton_:
.text.triton_:
[----:B------:R-:W0:Y:S02]  /*0000*/  LDC R1, c[0x0][0x28] ;  /* 0x00000a00ff017b82 */ /* 0x000e240000000800 */
[----:B------:R-:W1:Y:S01]  /*0010*/  S2R R0, SR_TID.X ;  /* 0x0000000000007919 */ /* 0x000e620000002100 */
[----:B------:R-:W2:Y:S01]  /*0020*/  LDC.64 R2, c[0x0][0x210] ;  /* 0x00008400ff027b82 */ /* 0x000ea20000000a00 */
[----:B------:R-:W-:Y:S01]  /*0030*/  ULDC.64 UR4, c[0x0][0x208] ;  /* 0x0000820000047ab9 */ /* 0x000fe20000000a00 */
[----:B------:R-:W3:Y:S06]  /*0040*/  S2R R5, SR_CTAID.X ;  /* 0x0000000000057919 */ /* 0x000eec0000002500 */
[----:B------:R-:W4:Y:S01]  /*0050*/  LDC.64 R8, c[0x0][0x218] ;  /* 0x00008600ff087b82 */ /* 0x000f220000000a00 */
[----:B-1----:R-:W-:-:S04]  /*0060*/  SHF.L.U32 R0, R0, 0x3, RZ ;  /* 0x0000000300007819 */ /* 0x002fc800000006ff */
[----:B------:R-:W-:-:S04]  /*0070*/  LOP3.LUT R0, R0, 0x3f8, RZ, 0xc0, !PT ;  /* 0x000003f800007812 */ /* 0x000fc800078ec0ff */
[----:B---3--:R-:W-:-:S05]  /*0080*/  LEA R5, R5, R0, 0xa ;  /* 0x0000000005057211 */ /* 0x008fca00078e50ff */
[----:B------:R-:W-:-:S04]  /*0090*/  IMAD.HI R0, R5, 0x2aaaaaab, RZ ;  /* 0x2aaaaaab05007827 */ /* 0x000fc800078e02ff */
[----:B--2---:R-:W-:Y:S01]  /*00a0*/  IMAD.WIDE R2, R5, 0x2, R2 ;  /* 0x0000000205027825 */ /* 0x004fe200078e0202 */
[----:B------:R-:W-:-:S04]  /*00b0*/  SHF.R.U32.HI R7, RZ, 0x1f, R0 ;  /* 0x0000001fff077819 */ /* 0x000fc80000011600 */
[----:B------:R-:W-:-:S05]  /*00c0*/  LEA.HI R0, R0, R7, RZ, 0x15 ;  /* 0x0000000700007211 */ /* 0x000fca00078fa8ff */
[----:B------:R-:W-:-:S04]  /*00d0*/  IMAD R5, R0, -0x3000, R5 ;  /* 0xffffd00000057824 */ /* 0x000fc800078e0205 */
[----:B----4-:R-:W-:Y:S02]  /*00e0*/  IMAD.WIDE R8, R5, 0x2, R8 ;  /* 0x0000000205087825 */ /* 0x010fe400078e0208 */
[----:B------:R-:W2:Y:S04]  /*00f0*/  LDG.E.128 R4, desc[UR4][R2.64] ;  /* 0x0000000402047981 */ /* 0x000ea8000c1e1d00 */
[----:B------:R-:W3:Y:S01]  /*0100*/  LDG.E.EL.128 R8, desc[UR4][R8.64] ;  /* 0x0000000408087981 */ /* 0x000ee2000c2e1d00 */
[----:B------:R-:W-:Y:S01]  /*0110*/  BSSY B0, `(.L_x_0) ;  /* 0x0000041000007945 */ /* 0x000fe20003800000 */
[C---:B--2---:R-:W-:Y:S02]  /*0120*/  PRMT R13, R4.reuse, 0x7632, R13 ;  /* 0x00007632040d7816 */ /* 0x044fe4000000000d */
[----:B------:R-:W-:-:S02]  /*0130*/  SHF.L.U32 R4, R4, 0x10, RZ ;  /* 0x0000001004047819 */ /* 0x000fc400000006ff */
[C---:B---3--:R-:W-:Y:S02]  /*0140*/  SHF.L.U32 R17, R8.reuse, 0x10, RZ ;  /* 0x0000001008117819 */ /* 0x048fe400000006ff */
[C---:B------:R-:W-:Y:S02]  /*0150*/  PRMT R14, R5.reuse, 0x7632, R14 ;  /* 0x00007632050e7816 */ /* 0x040fe4000000000e */
[----:B------:R-:W-:Y:S01]  /*0160*/  PRMT R16, R8, 0x7632, R16 ;  /* 0x0000763208107816 */ /* 0x000fe20000000010 */
[----:B------:R-:W-:Y:S01]  /*0170*/  FADD R4, R4, R17 ;  /* 0x0000001104047221 */ /* 0x000fe20000000000 */
[----:B------:R-:W-:Y:S02]  /*0180*/  SHF.L.U32 R5, R5, 0x10, RZ ;  /* 0x0000001005057819 */ /* 0x000fe400000006ff */
[----:B------:R-:W-:Y:S01]  /*0190*/  SHF.L.U32 R8, R9, 0x10, RZ ;  /* 0x0000001009087819 */ /* 0x000fe200000006ff */
[----:B------:R-:W-:Y:S01]  /*01a0*/  FMUL R21, R4, R4 ;  /* 0x0000000404157220 */ /* 0x000fe20000400000 */
[----:B------:R-:W-:-:S02]  /*01b0*/  PRMT R15, R6, 0x7632, R15 ;  /* 0x00007632060f7816 */ /* 0x000fc4000000000f */
[----:B------:R-:W-:Y:S01]  /*01c0*/  PRMT R17, R9, 0x7632, R17 ;  /* 0x0000763209117816 */ /* 0x000fe20000000011 */
[----:B------:R-:W-:Y:S01]  /*01d0*/  FADD R5, R5, R8 ;  /* 0x0000000805057221 */ /* 0x000fe20000000000 */
[----:B------:R-:W-:Y:S01]  /*01e0*/  SHF.L.U32 R8, R13, 0x10, RZ ;  /* 0x000000100d087819 */ /* 0x000fe200000006ff */
[----:B------:R-:W-:Y:S01]  /*01f0*/  FMUL R21, R4, R21 ;  /* 0x0000001504157220 */ /* 0x000fe20000400000 */
[----:B------:R-:W-:Y:S02]  /*0200*/  SHF.L.U32 R13, R15, 0x10, RZ ;  /* 0x000000100f0d7819 */ /* 0x000fe400000006ff */
[----:B------:R-:W-:Y:S01]  /*0210*/  SHF.L.U32 R15, R16, 0x10, RZ ;  /* 0x00000010100f7819 */ /* 0x000fe200000006ff */
[----:B------:R-:W-:Y:S01]  /*0220*/  FFMA R21, R21, 0.044714998453855514526, R4 ;  /* 0x3d37271315157823 */ /* 0x000fe20000000004 */
[----:B------:R-:W-:Y:S02]  /*0230*/  PRMT R9, R10, 0x7632, R9 ;  /* 0x000076320a097816 */ /* 0x000fe40000000009 */
[----:B------:R-:W-:Y:S01]  /*0240*/  SHF.L.U32 R6, R6, 0x10, RZ ;  /* 0x0000001006067819 */ /* 0x000fe200000006ff */
[----:B------:R-:W-:Y:S01]  /*0250*/  FADD R8, R8, R15 ;  /* 0x0000000f08087221 */ /* 0x000fe20000000000 */
[----:B------:R-:W-:Y:S01]  /*0260*/  FMUL R15, R21, 0.79788458347320556641 ;  /* 0x3f4c422a150f7820 */ /* 0x000fe20000400000 */
[----:B------:R-:W-:-:S02]  /*0270*/  SHF.L.U32 R19, R10, 0x10, RZ ;  /* 0x000000100a137819 */ /* 0x000fc400000006ff */
[----:B------:R-:W-:Y:S01]  /*0280*/  PRMT R0, R7, 0x7632, R0 ;  /* 0x0000763207007816 */ /* 0x000fe20000000000 */
[----:B------:R-:W-:Y:S01]  /*0290*/  FADD.FTZ R21, |R15|, -RZ ;  /* 0x800000ff0f157221 */ /* 0x000fe20000010200 */
[----:B------:R-:W-:Y:S02]  /*02a0*/  SHF.L.U32 R12, R7, 0x10, RZ ;  /* 0x00000010070c7819 */ /* 0x000fe400000006ff */
[----:B------:R-:W-:Y:S01]  /*02b0*/  SHF.L.U32 R16, R9, 0x10, RZ ;  /* 0x0000001009107819 */ /* 0x000fe200000006ff */
[----:B------:R-:W-:Y:S01]  /*02c0*/  FADD R9, R6, R19 ;  /* 0x0000001306097221 */ /* 0x000fe20000000000 */
[----:B------:R-:W-:Y:S02]  /*02d0*/  FSETP.GE.AND P0, PT, R21, 0.60000002384185791016, PT ;  /* 0x3f19999a1500780b */ /* 0x000fe40003f06000 */
[----:B------:R-:W-:Y:S01]  /*02e0*/  SHF.L.U32 R7, R14, 0x10, RZ ;  /* 0x000000100e077819 */ /* 0x000fe200000006ff */
[----:B------:R-:W-:Y:S01]  /*02f0*/  FADD R6, R13, R16 ;  /* 0x000000100d067221 */ /* 0x000fe20000000000 */
[----:B------:R-:W-:Y:S01]  /*0300*/  SHF.L.U32 R14, R17, 0x10, RZ ;  /* 0x00000010110e7819 */ /* 0x000fe200000006ff */
[----:B------:R-:W-:Y:S01]  /*0310*/  FMUL R17, R8, R8 ;  /* 0x0000000808117220 */ /* 0x000fe20000400000 */
[----:B------:R-:W-:Y:S01]  /*0320*/  FMUL R16, R5, R5 ;  /* 0x0000000505107220 */ /* 0x000fe20000400000 */
[----:B------:R-:W-:Y:S01]  /*0330*/  SHF.L.U32 R13, R0, 0x10, RZ ;  /* 0x00000010000d7819 */ /* 0x000fe200000006ff */
[----:B------:R-:W-:Y:S01]  /*0340*/  FMUL R18, R9, R9 ;  /* 0x0000000909127220 */ /* 0x000fe20000400000 */
[----:B------:R-:W-:Y:S01]  /*0350*/  FADD R7, R7, R14 ;  /* 0x0000000e07077221 */ /* 0x000fe20000000000 */
[----:B------:R-:W-:Y:S01]  /*0360*/  FMUL R17, R8, R17 ;  /* 0x0000001108117220 */ /* 0x000fe20000400000 */
[----:B------:R-:W-:Y:S01]  /*0370*/  FMUL R16, R5, R16 ;  /* 0x0000001005107220 */ /* 0x000fe20000400000 */
[----:B------:R-:W-:Y:S01]  /*0380*/  PRMT R10, R11, 0x7632, R10 ;  /* 0x000076320b0a7816 */ /* 0x000fe2000000000a */
[----:B------:R-:W-:Y:S01]  /*0390*/  FMUL R20, R7, R7 ;  /* 0x0000000707147220 */ /* 0x000fe20000400000 */
[----:B------:R-:W-:Y:S01]  /*03a0*/  FFMA R0, R17, 0.044714998453855514526, R8 ;  /* 0x3d37271311007823 */ /* 0x000fe20000000008 */
[----:B------:R-:W-:Y:S01]  /*03b0*/  FFMA R17, R16, 0.044714998453855514526, R5 ;  /* 0x3d37271310117823 */ /* 0x000fe20000000005 */
[----:B------:R-:W-:Y:S01]  /*03c0*/  SHF.L.U32 R11, R11, 0x10, RZ ;  /* 0x000000100b0b7819 */ /* 0x000fe200000006ff */
[----:B------:R-:W-:Y:S01]  /*03d0*/  FMUL R20, R7, R20 ;  /* 0x0000001407147220 */ /* 0x000fe20000400000 */
[----:B------:R-:W-:Y:S01]  /*03e0*/  SHF.L.U32 R14, R10, 0x10, RZ ;  /* 0x000000100a0e7819 */ /* 0x000fe200000006ff */
[----:B------:R-:W-:Y:S01]  /*03f0*/  FMUL R16, R0, 0.79788458347320556641 ;  /* 0x3f4c422a00107820 */ /* 0x000fe20000400000 */
[----:B------:R-:W-:Y:S06]  /*0400*/  @!P0 BRA `(.L_x_1) ;  /* 0x0000000000288947 */ /* 0x000fec0003800000 */
[C---:B------:R-:W-:Y:S01]  /*0410*/  FMUL R0, R21.reuse, 2.8853900432586669922 ;  /* 0x4038aa3b15007820 */ /* 0x040fe20000400000 */
[----:B------:R-:W-:Y:S01]  /*0420*/  HFMA2.MMA R10, -RZ, RZ, 1.875, 0 ;  /* 0x3f800000ff0a7435 */ /* 0x000fe200000001ff */
[----:B------:R-:W-:-:S04]  /*0430*/  FSETP.GE.AND P0, PT, R21, 9.010913848876953125, PT ;  /* 0x41102cb41500780b */ /* 0x000fc80003f06000 */
[----:B------:R-:W1:Y:S02]  /*0440*/  MUFU.EX2 R0, R0 ;  /* 0x0000000000007308 */ /* 0x000e640000000800 */
[----:B-1----:R-:W-:-:S06]  /*0450*/  FADD R19, R0, 1 ;  /* 0x3f80000000137421 */ /* 0x002fcc0000000000 */
[----:B------:R-:W1:Y:S02]  /*0460*/  MUFU.RCP R19, R19 ;  /* 0x0000001300137308 */ /* 0x000e640000001000 */
[----:B-1----:R-:W-:-:S05]  /*0470*/  FFMA.FTZ R10, R19, -2, R10 ;  /* 0xc0000000130a7823 */ /* 0x002fca000001000a */
[----:B------:R-:W-:-:S04]  /*0480*/  FSEL R10, R10, 1, !P0 ;  /* 0x3f8000000a0a7808 */ /* 0x000fc80004000000 */
[----:B------:R-:W-:Y:S01]  /*0490*/  LOP3.LUT R10, R10, 0x80000000, R15, 0xf8, !PT ;  /* 0x800000000a0a7812 */ /* 0x000fe200078ef80f */
[----:B------:R-:W-:Y:S06]  /*04a0*/  BRA `(.L_x_2) ;  /* 0x00000000001c7947 */ /* 0x000fec0003800000 */
.L_x_1:
[----:B------:R-:W-:Y:S01]  /*04b0*/  MOV R0, 0x3c80f082 ;  /* 0x3c80f08200007802 */ /* 0x000fe20000000f00 */
[----:B------:R-:W-:-:S04]  /*04c0*/  FMUL R19, R15, R15 ;  /* 0x0000000f0f137220 */ /* 0x000fc80000400000 */
[----:B------:R-:W-:-:S04]  /*04d0*/  FFMA.FTZ R0, R19, R0, -0.052303962409496307373 ;  /* 0xbd563cae13007423 */ /* 0x000fc80000010000 */
[----:B------:R-:W-:-:S04]  /*04e0*/  FFMA.FTZ R0, R19, R0, 0.1331529766321182251 ;  /* 0x3e08594113007423 */ /* 0x000fc80000010000 */
[----:B------:R-:W-:-:S04]  /*04f0*/  FFMA.FTZ R0, R19, R0, -0.33332768082618713379 ;  /* 0xbeaaa9ed13007423 */ /* 0x000fc80000010000 */
[----:B------:R-:W-:-:S04]  /*0500*/  FFMA.FTZ R0, R19, R0, RZ ;  /* 0x0000000013007223 */ /* 0x000fc800000100ff */
[----:B------:R-:W-:-:S07]  /*0510*/  FFMA.FTZ R10, R15, R0, R15 ;  /* 0x000000000f0a7223 */ /* 0x000fce000001000f */
.L_x_2:
[----:B------:R-:W-:Y:S05]  /*0520*/  BSYNC B0 ;  /* 0x0000000000007941 */ /* 0x000fea0003800000 */
.L_x_0:
[----:B------:R-:W-:Y:S01]  /*0530*/  FADD.FTZ R21, |R16|, -RZ ;  /* 0x800000ff10157221 */ /* 0x000fe20000010200 */
[----:B------:R-:W-:Y:S01]  /*0540*/  BSSY B0, `(.L_x_3) ;  /* 0x0000019000007945 */ /* 0x000fe20003800000 */
[----:B------:R-:W-:Y:S01]  /*0550*/  FADD R11, R12, R11 ;  /* 0x0000000b0c0b7221 */ /* 0x000fe20000000000 */
[----:B------:R-:W-:Y:S01]  /*0560*/  FMUL R18, R9, R18 ;  /* 0x0000001209127220 */ /* 0x000fe20000400000 */
[----:B------:R-:W-:Y:S01]  /*0570*/  FFMA R20, R20, 0.044714998453855514526, R7 ;  /* 0x3d37271314147823 */ /* 0x000fe20000000007 */
[----:B------:R-:W-:Y:S01]  /*0580*/  FSETP.GE.AND P0, PT, R21, 0.60000002384185791016, PT ;  /* 0x3f19999a1500780b */ /* 0x000fe20003f06000 */
[----:B------:R-:W-:Y:S01]  /*0590*/  FMUL R17, R17, 0.79788458347320556641 ;  /* 0x3f4c422a11117820 */ /* 0x000fe20000400000 */
[----:B------:R-:W-:-:S11]  /*05a0*/  FMUL R15, R6, R6 ;  /* 0x00000006060f7220 */ /* 0x000fd60000400000 */
[----:B------:R-:W-:Y:S05]  /*05b0*/  @!P0 BRA `(.L_x_4) ;  /* 0x0000000000288947 */ /* 0x000fea0003800000 */
        /* <DEDUP_REMOVED lines=10> */
.L_x_4:
[----:B------:R-:W-:Y:S01]  /*0660*/  MOV R0, 0x3c80f082 ;  /* 0x3c80f08200007802 */ /* 0x000fe20000000f00 */
[----:B------:R-:W-:-:S04]  /*0670*/  FMUL R19, R16, R16 ;  /* 0x0000001010137220 */ /* 0x000fc80000400000 */
[----:B------:R-:W-:-:S04]  /*0680*/  FFMA.FTZ R0, R19, R0, -0.052303962409496307373 ;  /* 0xbd563cae13007423 */ /* 0x000fc80000010000 */
[----:B------:R-:W-:-:S04]  /*0690*/  FFMA.FTZ R0, R19, R0, 0.1331529766321182251 ;  /* 0x3e08594113007423 */ /* 0x000fc80000010000 */
[----:B------:R-:W-:-:S04]  /*06a0*/  FFMA.FTZ R0, R19, R0, -0.33332768082618713379 ;  /* 0xbeaaa9ed13007423 */ /* 0x000fc80000010000 */
[----:B------:R-:W-:-:S04]  /*06b0*/  FFMA.FTZ R19, R19, R0, RZ ;  /* 0x0000000013137223 */ /* 0x000fc800000100ff */
[----:B------:R-:W-:-:S07]  /*06c0*/  FFMA.FTZ R12, R16, R19, R16 ;  /* 0x00000013100c7223 */ /* 0x000fce0000010010 */
.L_x_5:
[----:B------:R-:W-:Y:S05]  /*06d0*/  BSYNC B0 ;  /* 0x0000000000007941 */ /* 0x000fea0003800000 */
.L_x_3:
[----:B------:R-:W-:Y:S01]  /*06e0*/  FADD.FTZ R22, |R17|, -RZ ;  /* 0x800000ff11167221 */ /* 0x000fe20000010200 */
[----:B------:R-:W-:Y:S01]  /*06f0*/  BSSY B0, `(.L_x_6) ;  /* 0x0000019000007945 */ /* 0x000fe20003800000 */
[----:B------:R-:W-:Y:S01]  /*0700*/  FMUL R19, R6, R15 ;  /* 0x0000000f06137220 */ /* 0x000fe20000400000 */
[----:B------:R-:W-:Y:S01]  /*0710*/  FADD R13, R13, R14 ;  /* 0x0000000e0d0d7221 */ /* 0x000fe20000000000 */
        /* <DEDUP_REMOVED lines=15> */
.L_x_7:
[----:B------:R-:W-:Y:S01]  /*0810*/  MOV R0, 0x3c80f082 ;  /* 0x3c80f08200007802 */ /* 0x000fe20000000f00 */
[----:B------:R-:W-:-:S04]  /*0820*/  FMUL R21, R17, R17 ;  /* 0x0000001111157220 */ /* 0x000fc80000400000 */
[----:B------:R-:W-:-:S04]  /*0830*/  FFMA.FTZ R0, R21, R0, -0.052303962409496307373 ;  /* 0xbd563cae15007423 */ /* 0x000fc80000010000 */
[----:B------:R-:W-:-:S04]  /*0840*/  FFMA.FTZ R0, R21, R0, 0.1331529766321182251 ;  /* 0x3e08594115007423 */ /* 0x000fc80000010000 */
[----:B------:R-:W-:-:S04]  /*0850*/  FFMA.FTZ R0, R21, R0, -0.33332768082618713379 ;  /* 0xbeaaa9ed15007423 */ /* 0x000fc80000010000 */
[----:B------:R-:W-:-:S04]  /*0860*/  FFMA.FTZ R0, R21, R0, RZ ;  /* 0x0000000015007223 */ /* 0x000fc800000100ff */
[----:B------:R-:W-:-:S07]  /*0870*/  FFMA.FTZ R14, R17, R0, R17 ;  /* 0x00000000110e7223 */ /* 0x000fce0000010011 */
.L_x_8:
[----:B------:R-:W-:Y:S05]  /*0880*/  BSYNC B0 ;  /* 0x0000000000007941 */ /* 0x000fea0003800000 */
.L_x_6:
[----:B------:R-:W-:Y:S01]  /*0890*/  FADD.FTZ R23, |R15|, -RZ ;  /* 0x800000ff0f177221 */ /* 0x000fe20000010200 */
[----:B------:R-:W-:Y:S01]  /*08a0*/  BSSY B0, `(.L_x_9) ;  /* 0x0000018000007945 */ /* 0x000fe20003800000 */
[----:B------:R-:W-:Y:S01]  /*08b0*/  FMUL R16, R11, R16 ;  /* 0x000000100b107220 */ /* 0x000fe20000400000 */
[----:B------:R-:W-:Y:S01]  /*08c0*/  FFMA R19, R19, 0.044714998453855514526, R6 ;  /* 0x3d37271313137823 */ /* 0x000fe20000000006 */
[----:B------:R-:W-:Y:S01]  /*08d0*/  FMUL R18, R18, 0.79788458347320556641 ;  /* 0x3f4c422a12127820 */ /* 0x000fe20000400000 */
[----:B------:R-:W-:Y:S01]  /*08e0*/  FSETP.GE.AND P0, PT, R23, 0.60000002384185791016, PT ;  /* 0x3f19999a1700780b */ /* 0x000fe20003f06000 */
[----:B------:R-:W-:-:S12]  /*08f0*/  FMUL R20, R13, R13 ;  /* 0x0000000d0d147220 */ /* 0x000fd80000400000 */
        /* <DEDUP_REMOVED lines=11> */
.L_x_10:
[----:B------:R-:W-:Y:S01]  /*09b0*/  MOV R0, 0x3c80f082 ;  /* 0x3c80f08200007802 */ /* 0x000fe20000000f00 */
[----:B------:R-:W-:-:S04]  /*09c0*/  FMUL R17, R15, R15 ;  /* 0x0000000f0f117220 */ /* 0x000fc80000400000 */
[----:B------:R-:W-:-:S04]  /*09d0*/  FFMA.FTZ R0, R17, R0, -0.052303962409496307373 ;  /* 0xbd563cae11007423 */ /* 0x000fc80000010000 */
[----:B------:R-:W-:-:S04]  /*09e0*/  FFMA.FTZ R0, R17, R0, 0.1331529766321182251 ;  /* 0x3e08594111007423 */ /* 0x000fc80000010000 */
[----:B------:R-:W-:-:S04]  /*09f0*/  FFMA.FTZ R0, R17, R0, -0.33332768082618713379 ;  /* 0xbeaaa9ed11007423 */ /* 0x000fc80000010000 */
[----:B------:R-:W-:-:S04]  /*0a00*/  FFMA.FTZ R0, R17, R0, RZ ;  /* 0x0000000011007223 */ /* 0x000fc800000100ff */
[----:B------:R-:W-:-:S07]  /*0a10*/  FFMA.FTZ R15, R15, R0, R15 ;  /* 0x000000000f0f7223 */ /* 0x000fce000001000f */
.L_x_11:
[----:B------:R-:W-:Y:S05]  /*0a20*/  BSYNC B0 ;  /* 0x0000000000007941 */ /* 0x000fea0003800000 */
.L_x_9:
[----:B------:R-:W-:Y:S01]  /*0a30*/  FADD.FTZ R23, |R18|, -RZ ;  /* 0x800000ff12177221 */ /* 0x000fe20000010200 */
[----:B------:R-:W-:Y:S01]  /*0a40*/  BSSY B0, `(.L_x_12) ;  /* 0x0000017000007945 */ /* 0x000fe20003800000 */
[----:B------:R-:W-:Y:S01]  /*0a50*/  FMUL R20, R13, R20 ;  /* 0x000000140d147220 */ /* 0x000fe20000400000 */
[----:B------:R-:W-:Y:S01]  /*0a60*/  FFMA R16, R16, 0.044714998453855514526, R11 ;  /* 0x3d37271310107823 */ /* 0x000fe2000000000b */
[----:B------:R-:W-:Y:S01]  /*0a70*/  FMUL R19, R19, 0.79788458347320556641 ;  /* 0x3f4c422a13137820 */ /* 0x000fe20000400000 */
[----:B------:R-:W-:-:S13]  /*0a80*/  FSETP.GE.AND P0, PT, R23, 0.60000002384185791016, PT ;  /* 0x3f19999a1700780b */ /* 0x000fda0003f06000 */
        /* <DEDUP_REMOVED lines=11> */
.L_x_13:
[----:B------:R-:W-:Y:S01]  /*0b40*/  MOV R0, 0x3c80f082 ;  /* 0x3c80f08200007802 */ /* 0x000fe20000000f00 */
[----:B------:R-:W-:-:S04]  /*0b50*/  FMUL R17, R18, R18 ;  /* 0x0000001212117220 */ /* 0x000fc80000400000 */
[----:B------:R-:W-:-:S04]  /*0b60*/  FFMA.FTZ R0, R17, R0, -0.052303962409496307373 ;  /* 0xbd563cae11007423 */ /* 0x000fc80000010000 */
[----:B------:R-:W-:-:S04]  /*0b70*/  FFMA.FTZ R0, R17, R0, 0.1331529766321182251 ;  /* 0x3e08594111007423 */ /* 0x000fc80000010000 */
[----:B------:R-:W-:-:S04]  /*0b80*/  FFMA.FTZ R0, R17, R0, -0.33332768082618713379 ;  /* 0xbeaaa9ed11007423 */ /* 0x000fc80000010000 */
[----:B------:R-:W-:-:S04]  /*0b90*/  FFMA.FTZ R17, R17, R0, RZ ;  /* 0x0000000011117223 */ /* 0x000fc800000100ff */
[----:B------:R-:W-:-:S07]  /*0ba0*/  FFMA.FTZ R18, R18, R17, R18 ;  /* 0x0000001112127223 */ /* 0x000fce0000010012 */
.L_x_14:
[----:B------:R-:W-:Y:S05]  /*0bb0*/  BSYNC B0 ;  /* 0x0000000000007941 */ /* 0x000fea0003800000 */
.L_x_12:
[----:B------:R-:W-:Y:S01]  /*0bc0*/  FADD.FTZ R23, |R19|, -RZ ;  /* 0x800000ff13177221 */ /* 0x000fe20000010200 */
[----:B------:R-:W-:Y:S01]  /*0bd0*/  BSSY B0, `(.L_x_15) ;  /* 0x0000016000007945 */ /* 0x000fe20003800000 */
[----:B------:R-:W-:Y:S01]  /*0be0*/  FFMA R20, R20, 0.044714998453855514526, R13 ;  /* 0x3d37271314147823 */ /* 0x000fe2000000000d */
[----:B------:R-:W-:Y:S02]  /*0bf0*/  FMUL R16, R16, 0.79788458347320556641 ;  /* 0x3f4c422a10107820 */ /* 0x000fe40000400000 */
        /* <DEDUP_REMOVED lines=12> */
.L_x_16:
[----:B------:R-:W-:Y:S01]  /*0cc0*/  MOV R0, 0x3c80f082 ;  /* 0x3c80f08200007802 */ /* 0x000fe20000000f00 */
[----:B------:R-:W-:-:S04]  /*0cd0*/  FMUL R17, R19, R19 ;  /* 0x0000001313117220 */ /* 0x000fc80000400000 */
[----:B------:R-:W-:-:S04]  /*0ce0*/  FFMA.FTZ R0, R17, R0, -0.052303962409496307373 ;  /* 0xbd563cae11007423 */ /* 0x000fc80000010000 */
[----:B------:R-:W-:-:S04]  /*0cf0*/  FFMA.FTZ R0, R17, R0, 0.1331529766321182251 ;  /* 0x3e08594111007423 */ /* 0x000fc80000010000 */
[----:B------:R-:W-:-:S04]  /*0d00*/  FFMA.FTZ R0, R17, R0, -0.33332768082618713379 ;  /* 0xbeaaa9ed11007423 */ /* 0x000fc80000010000 */
[----:B------:R-:W-:-:S04]  /*0d10*/  FFMA.FTZ R0, R17, R0, RZ ;  /* 0x0000000011007223 */ /* 0x000fc800000100ff */
[----:B------:R-:W-:-:S07]  /*0d20*/  FFMA.FTZ R19, R19, R0, R19 ;  /* 0x0000000013137223 */ /* 0x000fce0000010013 */
.L_x_17:
[----:B------:R-:W-:Y:S05]  /*0d30*/  BSYNC B0 ;  /* 0x0000000000007941 */ /* 0x000fea0003800000 */
.L_x_15:
[----:B------:R-:W-:Y:S01]  /*0d40*/  FADD.FTZ R23, |R16|, -RZ ;  /* 0x800000ff10177221 */ /* 0x000fe20000010200 */
[----:B------:R-:W-:Y:S01]  /*0d50*/  BSSY B0, `(.L_x_18) ;  /* 0x0000015000007945 */ /* 0x000fe20003800000 */
[----:B------:R-:W-:-:S03]  /*0d60*/  FMUL R20, R20, 0.79788458347320556641 ;  /* 0x3f4c422a14147820 */ /* 0x000fc60000400000 */
        /* <DEDUP_REMOVED lines=12> */
.L_x_19:
[----:B------:R-:W-:Y:S01]  /*0e30*/  MOV R0, 0x3c80f082 ;  /* 0x3c80f08200007802 */ /* 0x000fe20000000f00 */
[----:B------:R-:W-:-:S04]  /*0e40*/  FMUL R17, R16, R16 ;  /* 0x0000001010117220 */ /* 0x000fc80000400000 */
[----:B------:R-:W-:-:S04]  /*0e50*/  FFMA.FTZ R0, R17, R0, -0.052303962409496307373 ;  /* 0xbd563cae11007423 */ /* 0x000fc80000010000 */
[----:B------:R-:W-:-:S04]  /*0e60*/  FFMA.FTZ R0, R17, R0, 0.1331529766321182251 ;  /* 0x3e08594111007423 */ /* 0x000fc80000010000 */
[----:B------:R-:W-:-:S04]  /*0e70*/  FFMA.FTZ R0, R17, R0, -0.33332768082618713379 ;  /* 0xbeaaa9ed11007423 */ /* 0x000fc80000010000 */
[----:B------:R-:W-:-:S04]  /*0e80*/  FFMA.FTZ R17, R17, R0, RZ ;  /* 0x0000000011117223 */ /* 0x000fc800000100ff */
[----:B------:R-:W-:-:S07]  /*0e90*/  FFMA.FTZ R16, R16, R17, R16 ;  /* 0x0000001110107223 */ /* 0x000fce0000010010 */
.L_x_20:
[----:B------:R-:W-:Y:S05]  /*0ea0*/  BSYNC B0 ;  /* 0x0000000000007941 */ /* 0x000fea0003800000 */
.L_x_18:
[----:B------:R-:W-:Y:S01]  /*0eb0*/  FADD.FTZ R23, |R20|, -RZ ;  /* 0x800000ff14177221 */ /* 0x000fe20000010200 */
[----:B------:R-:W-:Y:S04]  /*0ec0*/  BSSY B0, `(.L_x_21) ;  /* 0x0000014000007945 */ /* 0x000fe80003800000 */
        /* <DEDUP_REMOVED lines=12> */
.L_x_22:
[----:B------:R-:W-:Y:S01]  /*0f90*/  MOV R0, 0x3c80f082 ;  /* 0x3c80f08200007802 */ /* 0x000fe20000000f00 */
[----:B------:R-:W-:-:S04]  /*0fa0*/  FMUL R17, R20, R20 ;  /* 0x0000001414117220 */ /* 0x000fc80000400000 */
[----:B------:R-:W-:-:S04]  /*0fb0*/  FFMA.FTZ R0, R17, R0, -0.052303962409496307373 ;  /* 0xbd563cae11007423 */ /* 0x000fc80000010000 */
[----:B------:R-:W-:-:S04]  /*0fc0*/  FFMA.FTZ R0, R17, R0, 0.1331529766321182251 ;  /* 0x3e08594111007423 */ /* 0x000fc80000010000 */
[----:B------:R-:W-:-:S04]  /*0fd0*/  FFMA.FTZ R0, R17, R0, -0.33332768082618713379 ;  /* 0xbeaaa9ed11007423 */ /* 0x000fc80000010000 */
[----:B------:R-:W-:-:S04]  /*0fe0*/  FFMA.FTZ R17, R17, R0, RZ ;  /* 0x0000000011117223 */ /* 0x000fc800000100ff */
[----:B------:R-:W-:-:S07]  /*0ff0*/  FFMA.FTZ R20, R20, R17, R20 ;  /* 0x0000001114147223 */ /* 0x000fce0000010014 */
.L_x_23:
[----:B------:R-:W-:Y:S05]  /*1000*/  BSYNC B0 ;  /* 0x0000000000007941 */ /* 0x000fea0003800000 */
.L_x_21:
[----:B------:R-:W-:Y:S01]  /*1010*/  FMUL R17, R5, 0.5 ;  /* 0x3f00000005117820 */ /* 0x000fe20000400000 */
[----:B------:R-:W-:Y:S01]  /*1020*/  FMUL R5, R8, 0.5 ;  /* 0x3f00000008057820 */ /* 0x000fe20000400000 */
[----:B------:R-:W-:Y:S01]  /*1030*/  FMUL R0, R4, 0.5 ;  /* 0x3f00000004007820 */ /* 0x000fe20000400000 */
[----:B------:R-:W-:Y:S01]  /*1040*/  FADD R21, R10, 1 ;  /* 0x3f8000000a157421 */ /* 0x000fe20000000000 */
[----:B------:R-:W-:Y:S01]  /*1050*/  FADD R12, R12, 1 ;  /* 0x3f8000000c0c7421 */ /* 0x000fe20000000000 */
[----:B------:R-:W-:Y:S01]  /*1060*/  FMUL R7, R7, 0.5 ;  /* 0x3f00000007077820 */ /* 0x000fe20000400000 */
[----:B------:R-:W-:Y:S01]  /*1070*/  FADD R14, R14, 1 ;  /* 0x3f8000000e0e7421 */ /* 0x000fe20000000000 */
[----:B------:R-:W-:Y:S01]  /*1080*/  FADD R4, R15, 1 ;  /* 0x3f8000000f047421 */ /* 0x000fe20000000000 */
[----:B------:R-:W-:Y:S01]  /*1090*/  FMUL R13, R13, 0.5 ;  /* 0x3f0000000d0d7820 */ /* 0x000fe20000400000 */
[----:B------:R-:W-:Y:S01]  /*10a0*/  FMUL R11, R11, 0.5 ;  /* 0x3f0000000b0b7820 */ /* 0x000fe20000400000 */
[----:B------:R-:W-:Y:S01]  /*10b0*/  FMUL R6, R6, 0.5 ;  /* 0x3f00000006067820 */ /* 0x000fe20000400000 */
[----:B------:R-:W-:Y:S01]  /*10c0*/  FMUL R9, R9, 0.5 ;  /* 0x3f00000009097820 */ /* 0x000fe20000400000 */
[----:B------:R-:W-:Y:S01]  /*10d0*/  FADD R18, R18, 1 ;  /* 0x3f80000012127421 */ /* 0x000fe20000000000 */
[----:B------:R-:W-:Y:S01]  /*10e0*/  FADD R19, R19, 1 ;  /* 0x3f80000013137421 */ /* 0x000fe20000000000 */
[----:B------:R-:W-:Y:S01]  /*10f0*/  FADD R16, R16, 1 ;  /* 0x3f80000010107421 */ /* 0x000fe20000000000 */
[----:B------:R-:W-:Y:S01]  /*1100*/  FADD R20, R20, 1 ;  /* 0x3f80000014147421 */ /* 0x000fe20000000000 */
[----:B------:R-:W-:Y:S01]  /*1110*/  FMUL R0, R0, R21 ;  /* 0x0000001500007220 */ /* 0x000fe20000400000 */
[----:B------:R-:W-:Y:S01]  /*1120*/  FMUL R5, R5, R12 ;  /* 0x0000000c05057220 */ /* 0x000fe20000400000 */
[----:B------:R-:W-:Y:S01]  /*1130*/  FMUL R14, R17, R14 ;  /* 0x0000000e110e7220 */ /* 0x000fe20000400000 */
[----:B------:R-:W-:Y:S01]  /*1140*/  FMUL R7, R7, R4 ;  /* 0x0000000407077220 */ /* 0x000fe20000400000 */
[----:B------:R-:W-:Y:S01]  /*1150*/  FMUL R9, R9, R18 ;  /* 0x0000001209097220 */ /* 0x000fe20000400000 */
[----:B------:R-:W-:Y:S01]  /*1160*/  FMUL R6, R6, R19 ;  /* 0x0000001306067220 */ /* 0x000fe20000400000 */
[----:B------:R-:W-:Y:S01]  /*1170*/  FMUL R11, R11, R16 ;  /* 0x000000100b0b7220 */ /* 0x000fe20000400000 */
[----:B------:R-:W-:Y:S01]  /*1180*/  FMUL R20, R13, R20 ;  /* 0x000000140d147220 */ /* 0x000fe20000400000 */
[----:B------:R-:W-:-:S02]  /*1190*/  F2FP.BF16.F32.PACK_AB R4, R5, R0 ;  /* 0x000000000504723e */ /* 0x000fc400000010ff */
[----:B------:R-:W-:Y:S02]  /*11a0*/  F2FP.BF16.F32.PACK_AB R5, R7, R14 ;  /* 0x0000000e0705723e */ /* 0x000fe400000010ff */
[----:B------:R-:W-:Y:S02]  /*11b0*/  F2FP.BF16.F32.PACK_AB R6, R6, R9 ;  /* 0x000000090606723e */ /* 0x000fe400000010ff */
[----:B------:R-:W-:-:S05]  /*11c0*/  F2FP.BF16.F32.PACK_AB R7, R20, R11 ;  /* 0x0000000b1407723e */ /* 0x000fca00000010ff */
[----:B------:R-:W-:Y:S01]  /*11d0*/  STG.E.128 desc[UR4][R2.64], R4 ;  /* 0x0000000402007986 */ /* 0x000fe2000c101d04 */
[----:B------:R-:W-:Y:S05]  /*11e0*/  EXIT ;  /* 0x000000000000794d */ /* 0x000fea0003800000 */
.L_x_24:
[----:B------:R-:W-:-:S00]  /*11f0*/  BRA `(.L_x_24) ;  /* 0xfffffffc00fc7947 */ /* 0x000fc0000383ffff */
[----:B------:R-:W-:-:S00]  /*1200*/  NOP ;  /* 0x0000000000007918 */ /* 0x000fc00000000000 */
[----:B------:R-:W-:-:S00]  /*1210*/  NOP ;  /* 0x0000000000007918 */ /* 0x000fc00000000000 */
[----:B------:R-:W-:-:S00]  /*1220*/  NOP ;  /* 0x0000000000007918 */ /* 0x000fc00000000000 */
[----:B------:R-:W-:-:S00]  /*1230*/  NOP ;  /* 0x0000000000007918 */ /* 0x000fc00000000000 */
[----:B------:R-:W-:-:S00]  /*1240*/  NOP ;  /* 0x0000000000007918 */ /* 0x000fc00000000000 */
[----:B------:R-:W-:-:S00]  /*1250*/  NOP ;  /* 0x0000000000007918 */ /* 0x000fc00000000000 */
[----:B------:R-:W-:-:S00]  /*1260*/  NOP ;  /* 0x0000000000007918 */ /* 0x000fc00000000000 */
[----:B------:R-:W-:-:S00]  /*1270*/  NOP ;  /* 0x0000000000007918 */ /* 0x000fc00000000000 */
.L_x_25:


//--------------------- .nv.global.init           --------------------------
	.section	.nv.global.init,"aw",@progbits
.nv.global.init:
	.type		_$_str,@object
	.size		_$_str,(.L_0 - _$_str)
_$_str:
        /*0000*/ 	.byte	0x5f, 0x5f, 0x43, 0x55, 0x44, 0x41, 0x5f, 0x46, 0x54, 0x5a, 0x00
.L_0:


//--------------------- .nv.constant0.triton_     --------------------------
	.section	.nv.constant0.triton_,"a",@progbits
	.sectionflags	@""
	.align	4
.nv.constant0.triton_:
	.zero		548
